	.version 1.4
	.target sm_10, map_f64_to_f32
	// compiled with /usr/local/cuda-5.5/open64/lib//be
	// nvopencc 4.1 built on 2013-07-17

	//-----------------------------------------------------------
	// Compiling /tmp/tmpxft_00002fd8_00000000-9_vecmultKernel00.cpp3.i (/tmp/ccBI#.J9agsp)
	//-----------------------------------------------------------

	//-----------------------------------------------------------
	// Options:
	//-----------------------------------------------------------
	//  Target:ptx, ISA:sm_10, Endian:little, Pointer Size:64
	//  -O3	(Optimization level)
	//  -g0	(Debug level)
	//  -m2	(Report advisories)
	//-----------------------------------------------------------

	.file	1	"<command-line>"
	.file	2	"/tmp/tmpxft_00002fd8_00000000-8_vecmultKernel00.cudafe2.gpu"
	.file	3	"/usr/local/gcc-4.6.3/bin/../lib/gcc/x86_64-unknown-linux-gnu/4.6.3/include/stddef.h"
	.file	4	"/usr/local/cuda-5.5/bin/..//include/crt/device_runtime.h"
	.file	5	"/usr/local/cuda-5.5/bin/..//include/host_defines.h"
	.file	6	"/usr/local/cuda-5.5/bin/..//include/builtin_types.h"
	.file	7	"/usr/local/cuda-5.5/bin/..//include/device_types.h"
	.file	8	"/usr/local/cuda-5.5/bin/..//include/driver_types.h"
	.file	9	"/usr/local/cuda-5.5/bin/..//include/surface_types.h"
	.file	10	"/usr/local/cuda-5.5/bin/..//include/texture_types.h"
	.file	11	"/usr/local/cuda-5.5/bin/..//include/vector_types.h"
	.file	12	"/usr/local/cuda-5.5/bin/..//include/device_launch_parameters.h"
	.file	13	"/usr/local/cuda-5.5/bin/..//include/crt/storage_class.h"
	.file	14	"vecmultKernel00.cu"
	.file	15	"/usr/local/cuda-5.5/bin/..//include/common_functions.h"
	.file	16	"/usr/local/cuda-5.5/bin/..//include/math_functions.h"
	.file	17	"/usr/local/cuda-5.5/bin/..//include/math_constants.h"
	.file	18	"/usr/local/cuda-5.5/bin/..//include/device_functions.h"
	.file	19	"/usr/local/cuda-5.5/bin/..//include/sm_11_atomic_functions.h"
	.file	20	"/usr/local/cuda-5.5/bin/..//include/sm_12_atomic_functions.h"
	.file	21	"/usr/local/cuda-5.5/bin/..//include/sm_13_double_functions.h"
	.file	22	"/usr/local/cuda-5.5/bin/..//include/sm_20_atomic_functions.h"
	.file	23	"/usr/local/cuda-5.5/bin/..//include/sm_32_atomic_functions.h"
	.file	24	"/usr/local/cuda-5.5/bin/..//include/sm_35_atomic_functions.h"
	.file	25	"/usr/local/cuda-5.5/bin/..//include/sm_20_intrinsics.h"
	.file	26	"/usr/local/cuda-5.5/bin/..//include/sm_30_intrinsics.h"
	.file	27	"/usr/local/cuda-5.5/bin/..//include/sm_32_intrinsics.h"
	.file	28	"/usr/local/cuda-5.5/bin/..//include/sm_35_intrinsics.h"
	.file	29	"/usr/local/cuda-5.5/bin/..//include/surface_functions.h"
	.file	30	"/usr/local/cuda-5.5/bin/..//include/texture_fetch_functions.h"
	.file	31	"/usr/local/cuda-5.5/bin/..//include/texture_indirect_functions.h"
	.file	32	"/usr/local/cuda-5.5/bin/..//include/surface_indirect_functions.h"
	.file	33	"/usr/local/cuda-5.5/bin/..//include/math_functions_dbl_ptx1.h"


	.entry _Z15MultiplyVectorsPKfS0_Pfii (
		.param .u64 __cudaparm__Z15MultiplyVectorsPKfS0_Pfii_A,
		.param .u64 __cudaparm__Z15MultiplyVectorsPKfS0_Pfii_B,
		.param .u64 __cudaparm__Z15MultiplyVectorsPKfS0_Pfii_C,
		.param .s32 __cudaparm__Z15MultiplyVectorsPKfS0_Pfii_x,
		.param .s32 __cudaparm__Z15MultiplyVectorsPKfS0_Pfii_k)
	{
	.reg .u16 %rh<4>;
	.reg .u32 %r<47>;
	.reg .u64 %rd<41>;
	.reg .f32 %f<222>;
	.reg .pred %p<3>;
	.loc	14	9	0
$LDWbegin__Z15MultiplyVectorsPKfS0_Pfii:
	.loc	14	22	0
	mov.u16 	%rh1, %tid.x;
	mov.u16 	%rh2, %ntid.y;
	mul.wide.u16 	%r1, %rh1, %rh2;
	cvt.u32.u16 	%r2, %tid.y;
	add.u32 	%r3, %r2, %r1;
	ld.param.s32 	%r4, [__cudaparm__Z15MultiplyVectorsPKfS0_Pfii_x];
	mul.lo.u32 	%r5, %r4, %r3;
	ld.param.u64 	%rd1, [__cudaparm__Z15MultiplyVectorsPKfS0_Pfii_A];
	cvt.s64.s32 	%rd2, %r5;
	mul.wide.s32 	%rd3, %r5, 4;
	add.u64 	%rd4, %rd1, %rd3;
	ld.global.f32 	%f1, [%rd4+0];
	.loc	14	23	0
	ld.global.f32 	%f2, [%rd4+4];
	.loc	14	24	0
	ld.global.f32 	%f3, [%rd4+8];
	.loc	14	25	0
	ld.global.f32 	%f4, [%rd4+12];
	.loc	14	26	0
	ld.global.f32 	%f5, [%rd4+16];
	.loc	14	27	0
	ld.global.f32 	%f6, [%rd4+20];
	.loc	14	28	0
	ld.global.f32 	%f7, [%rd4+24];
	.loc	14	29	0
	ld.global.f32 	%f8, [%rd4+28];
	.loc	14	30	0
	ld.global.f32 	%f9, [%rd4+32];
	.loc	14	31	0
	ld.global.f32 	%f10, [%rd4+36];
	.loc	14	34	0
	cvt.u32.u16 	%r6, %nctaid.y;
	cvt.u32.u16 	%r7, %ctaid.x;
	mul.lo.u32 	%r8, %r7, %r6;
	cvt.u32.u16 	%r9, %ctaid.y;
	add.u32 	%r10, %r9, %r8;
	mul.lo.u32 	%r11, %r4, %r10;
	ld.param.u64 	%rd5, [__cudaparm__Z15MultiplyVectorsPKfS0_Pfii_B];
	cvt.s64.s32 	%rd6, %r11;
	mul.wide.s32 	%rd7, %r11, 4;
	add.u64 	%rd8, %rd5, %rd7;
	ld.global.f32 	%f11, [%rd8+0];
	.loc	14	35	0
	ld.global.f32 	%f12, [%rd8+4];
	.loc	14	36	0
	ld.global.f32 	%f13, [%rd8+8];
	.loc	14	37	0
	ld.global.f32 	%f14, [%rd8+12];
	.loc	14	38	0
	ld.global.f32 	%f15, [%rd8+16];
	.loc	14	39	0
	ld.global.f32 	%f16, [%rd8+20];
	.loc	14	40	0
	ld.global.f32 	%f17, [%rd8+24];
	.loc	14	41	0
	ld.global.f32 	%f18, [%rd8+28];
	.loc	14	42	0
	ld.global.f32 	%f19, [%rd8+32];
	.loc	14	43	0
	ld.global.f32 	%f20, [%rd8+36];
	add.f32 	%f21, %f1, %f11;
	add.f32 	%f22, %f1, %f12;
	add.f32 	%f23, %f1, %f13;
	add.f32 	%f24, %f1, %f14;
	add.f32 	%f25, %f1, %f15;
	add.f32 	%f26, %f1, %f16;
	add.f32 	%f27, %f1, %f17;
	add.f32 	%f28, %f1, %f18;
	add.f32 	%f29, %f1, %f19;
	add.f32 	%f30, %f1, %f20;
	add.f32 	%f31, %f2, %f11;
	add.f32 	%f32, %f2, %f12;
	add.f32 	%f33, %f2, %f13;
	add.f32 	%f34, %f2, %f14;
	add.f32 	%f35, %f2, %f15;
	add.f32 	%f36, %f2, %f16;
	add.f32 	%f37, %f2, %f17;
	add.f32 	%f38, %f2, %f18;
	add.f32 	%f39, %f2, %f19;
	add.f32 	%f40, %f2, %f20;
	add.f32 	%f41, %f3, %f11;
	add.f32 	%f42, %f3, %f12;
	add.f32 	%f43, %f3, %f13;
	add.f32 	%f44, %f3, %f14;
	add.f32 	%f45, %f3, %f15;
	add.f32 	%f46, %f3, %f16;
	add.f32 	%f47, %f3, %f17;
	add.f32 	%f48, %f3, %f18;
	add.f32 	%f49, %f3, %f19;
	add.f32 	%f50, %f3, %f20;
	add.f32 	%f51, %f4, %f11;
	add.f32 	%f52, %f4, %f12;
	add.f32 	%f53, %f4, %f13;
	add.f32 	%f54, %f4, %f14;
	add.f32 	%f55, %f4, %f15;
	add.f32 	%f56, %f4, %f16;
	add.f32 	%f57, %f4, %f17;
	add.f32 	%f58, %f4, %f18;
	add.f32 	%f59, %f4, %f19;
	add.f32 	%f60, %f4, %f20;
	add.f32 	%f61, %f5, %f11;
	add.f32 	%f62, %f5, %f12;
	add.f32 	%f63, %f5, %f13;
	add.f32 	%f64, %f5, %f14;
	add.f32 	%f65, %f5, %f15;
	add.f32 	%f66, %f5, %f16;
	add.f32 	%f67, %f5, %f17;
	add.f32 	%f68, %f5, %f18;
	add.f32 	%f69, %f5, %f19;
	add.f32 	%f70, %f5, %f20;
	add.f32 	%f71, %f6, %f11;
	add.f32 	%f72, %f6, %f12;
	add.f32 	%f73, %f6, %f13;
	add.f32 	%f74, %f6, %f14;
	add.f32 	%f75, %f6, %f15;
	add.f32 	%f76, %f6, %f16;
	add.f32 	%f77, %f6, %f17;
	add.f32 	%f78, %f6, %f18;
	add.f32 	%f79, %f6, %f19;
	add.f32 	%f80, %f6, %f20;
	add.f32 	%f81, %f7, %f11;
	add.f32 	%f82, %f7, %f12;
	add.f32 	%f83, %f7, %f13;
	add.f32 	%f84, %f7, %f14;
	add.f32 	%f85, %f7, %f15;
	add.f32 	%f86, %f7, %f16;
	add.f32 	%f87, %f7, %f17;
	add.f32 	%f88, %f7, %f18;
	add.f32 	%f89, %f7, %f19;
	add.f32 	%f90, %f7, %f20;
	add.f32 	%f91, %f8, %f11;
	add.f32 	%f92, %f8, %f12;
	add.f32 	%f93, %f8, %f13;
	add.f32 	%f94, %f8, %f14;
	add.f32 	%f95, %f8, %f15;
	add.f32 	%f96, %f8, %f16;
	add.f32 	%f97, %f8, %f17;
	add.f32 	%f98, %f8, %f18;
	add.f32 	%f99, %f8, %f19;
	add.f32 	%f100, %f8, %f20;
	add.f32 	%f101, %f9, %f11;
	add.f32 	%f102, %f9, %f12;
	add.f32 	%f103, %f9, %f13;
	add.f32 	%f104, %f9, %f14;
	add.f32 	%f105, %f9, %f15;
	add.f32 	%f106, %f9, %f16;
	add.f32 	%f107, %f9, %f17;
	add.f32 	%f108, %f9, %f18;
	add.f32 	%f109, %f9, %f19;
	add.f32 	%f110, %f9, %f20;
	add.f32 	%f111, %f10, %f11;
	add.f32 	%f112, %f10, %f12;
	add.f32 	%f113, %f10, %f13;
	add.f32 	%f114, %f10, %f14;
	add.f32 	%f115, %f10, %f15;
	add.f32 	%f116, %f10, %f16;
	add.f32 	%f117, %f10, %f17;
	add.f32 	%f118, %f10, %f18;
	add.f32 	%f119, %f10, %f19;
	add.f32 	%f120, %f10, %f20;
	mov.s32 	%r12, 0;
	mov.f32 	%f121, 0f00000000;   	// 0
	mov.f32 	%f122, 0f00000000;   	// 0
	mov.f32 	%f123, 0f00000000;   	// 0
	mov.f32 	%f124, 0f00000000;   	// 0
	mov.f32 	%f125, 0f00000000;   	// 0
	mov.f32 	%f126, 0f00000000;   	// 0
	mov.f32 	%f127, 0f00000000;   	// 0
	mov.f32 	%f128, 0f00000000;   	// 0
	mov.f32 	%f129, 0f00000000;   	// 0
	mov.f32 	%f130, 0f00000000;   	// 0
	mov.f32 	%f131, 0f00000000;   	// 0
	mov.f32 	%f132, 0f00000000;   	// 0
	mov.f32 	%f133, 0f00000000;   	// 0
	mov.f32 	%f134, 0f00000000;   	// 0
	mov.f32 	%f135, 0f00000000;   	// 0
	mov.f32 	%f136, 0f00000000;   	// 0
	mov.f32 	%f137, 0f00000000;   	// 0
	mov.f32 	%f138, 0f00000000;   	// 0
	mov.f32 	%f139, 0f00000000;   	// 0
	mov.f32 	%f140, 0f00000000;   	// 0
	mov.f32 	%f141, 0f00000000;   	// 0
	mov.f32 	%f142, 0f00000000;   	// 0
	mov.f32 	%f143, 0f00000000;   	// 0
	mov.f32 	%f144, 0f00000000;   	// 0
	mov.f32 	%f145, 0f00000000;   	// 0
	mov.f32 	%f146, 0f00000000;   	// 0
	mov.f32 	%f147, 0f00000000;   	// 0
	mov.f32 	%f148, 0f00000000;   	// 0
	mov.f32 	%f149, 0f00000000;   	// 0
	mov.f32 	%f150, 0f00000000;   	// 0
	mov.f32 	%f151, 0f00000000;   	// 0
	mov.f32 	%f152, 0f00000000;   	// 0
	mov.f32 	%f153, 0f00000000;   	// 0
	mov.f32 	%f154, 0f00000000;   	// 0
	mov.f32 	%f155, 0f00000000;   	// 0
	mov.f32 	%f156, 0f00000000;   	// 0
	mov.f32 	%f157, 0f00000000;   	// 0
	mov.f32 	%f158, 0f00000000;   	// 0
	mov.f32 	%f159, 0f00000000;   	// 0
	mov.f32 	%f160, 0f00000000;   	// 0
	mov.f32 	%f161, 0f00000000;   	// 0
	mov.f32 	%f162, 0f00000000;   	// 0
	mov.f32 	%f163, 0f00000000;   	// 0
	mov.f32 	%f164, 0f00000000;   	// 0
	mov.f32 	%f165, 0f00000000;   	// 0
	mov.f32 	%f166, 0f00000000;   	// 0
	mov.f32 	%f167, 0f00000000;   	// 0
	mov.f32 	%f168, 0f00000000;   	// 0
	mov.f32 	%f169, 0f00000000;   	// 0
	mov.f32 	%f170, 0f00000000;   	// 0
	mov.f32 	%f171, 0f00000000;   	// 0
	mov.f32 	%f172, 0f00000000;   	// 0
	mov.f32 	%f173, 0f00000000;   	// 0
	mov.f32 	%f174, 0f00000000;   	// 0
	mov.f32 	%f175, 0f00000000;   	// 0
	mov.f32 	%f176, 0f00000000;   	// 0
	mov.f32 	%f177, 0f00000000;   	// 0
	mov.f32 	%f178, 0f00000000;   	// 0
	mov.f32 	%f179, 0f00000000;   	// 0
	mov.f32 	%f180, 0f00000000;   	// 0
	mov.f32 	%f181, 0f00000000;   	// 0
	mov.f32 	%f182, 0f00000000;   	// 0
	mov.f32 	%f183, 0f00000000;   	// 0
	mov.f32 	%f184, 0f00000000;   	// 0
	mov.f32 	%f185, 0f00000000;   	// 0
	mov.f32 	%f186, 0f00000000;   	// 0
	mov.f32 	%f187, 0f00000000;   	// 0
	mov.f32 	%f188, 0f00000000;   	// 0
	mov.f32 	%f189, 0f00000000;   	// 0
	mov.f32 	%f190, 0f00000000;   	// 0
	mov.f32 	%f191, 0f00000000;   	// 0
	mov.f32 	%f192, 0f00000000;   	// 0
	mov.f32 	%f193, 0f00000000;   	// 0
	mov.f32 	%f194, 0f00000000;   	// 0
	mov.f32 	%f195, 0f00000000;   	// 0
	mov.f32 	%f196, 0f00000000;   	// 0
	mov.f32 	%f197, 0f00000000;   	// 0
	mov.f32 	%f198, 0f00000000;   	// 0
	mov.f32 	%f199, 0f00000000;   	// 0
	mov.f32 	%f200, 0f00000000;   	// 0
	mov.f32 	%f201, 0f00000000;   	// 0
	mov.f32 	%f202, 0f00000000;   	// 0
	mov.f32 	%f203, 0f00000000;   	// 0
	mov.f32 	%f204, 0f00000000;   	// 0
	mov.f32 	%f205, 0f00000000;   	// 0
	mov.f32 	%f206, 0f00000000;   	// 0
	mov.f32 	%f207, 0f00000000;   	// 0
	mov.f32 	%f208, 0f00000000;   	// 0
	mov.f32 	%f209, 0f00000000;   	// 0
	mov.f32 	%f210, 0f00000000;   	// 0
	mov.f32 	%f211, 0f00000000;   	// 0
	mov.f32 	%f212, 0f00000000;   	// 0
	mov.f32 	%f213, 0f00000000;   	// 0
	mov.f32 	%f214, 0f00000000;   	// 0
	mov.f32 	%f215, 0f00000000;   	// 0
	mov.f32 	%f216, 0f00000000;   	// 0
	mov.f32 	%f217, 0f00000000;   	// 0
	mov.f32 	%f218, 0f00000000;   	// 0
	mov.f32 	%f219, 0f00000000;   	// 0
	mov.f32 	%f220, 0f00000000;   	// 0
$Lt_0_1794:
 //<loop> Loop body line 43, nesting depth: 1, iterations: 1000000
	.loc	14	149	0
	max.f32 	%f220, %f21, %f220;
	.loc	14	150	0
	max.f32 	%f219, %f22, %f219;
	.loc	14	151	0
	max.f32 	%f218, %f23, %f218;
	.loc	14	152	0
	max.f32 	%f217, %f24, %f217;
	.loc	14	153	0
	max.f32 	%f216, %f25, %f216;
	.loc	14	154	0
	max.f32 	%f215, %f26, %f215;
	.loc	14	155	0
	max.f32 	%f214, %f27, %f214;
	.loc	14	156	0
	max.f32 	%f213, %f28, %f213;
	.loc	14	157	0
	max.f32 	%f212, %f29, %f212;
	.loc	14	158	0
	max.f32 	%f211, %f30, %f211;
	.loc	14	159	0
	max.f32 	%f210, %f31, %f210;
	.loc	14	160	0
	max.f32 	%f209, %f32, %f209;
	.loc	14	161	0
	max.f32 	%f208, %f33, %f208;
	.loc	14	162	0
	max.f32 	%f207, %f34, %f207;
	.loc	14	163	0
	max.f32 	%f206, %f35, %f206;
	.loc	14	164	0
	max.f32 	%f205, %f36, %f205;
	.loc	14	165	0
	max.f32 	%f204, %f37, %f204;
	.loc	14	166	0
	max.f32 	%f203, %f38, %f203;
	.loc	14	167	0
	max.f32 	%f202, %f39, %f202;
	.loc	14	168	0
	max.f32 	%f201, %f40, %f201;
	.loc	14	169	0
	max.f32 	%f200, %f41, %f200;
	.loc	14	170	0
	max.f32 	%f199, %f42, %f199;
	.loc	14	171	0
	max.f32 	%f198, %f43, %f198;
	.loc	14	172	0
	max.f32 	%f197, %f44, %f197;
	.loc	14	173	0
	max.f32 	%f196, %f45, %f196;
	.loc	14	174	0
	max.f32 	%f195, %f46, %f195;
	.loc	14	175	0
	max.f32 	%f194, %f47, %f194;
	.loc	14	176	0
	max.f32 	%f193, %f48, %f193;
	.loc	14	177	0
	max.f32 	%f192, %f49, %f192;
	.loc	14	178	0
	max.f32 	%f191, %f50, %f191;
	.loc	14	179	0
	max.f32 	%f190, %f51, %f190;
	.loc	14	180	0
	max.f32 	%f189, %f52, %f189;
	.loc	14	181	0
	max.f32 	%f188, %f53, %f188;
	.loc	14	182	0
	max.f32 	%f187, %f54, %f187;
	.loc	14	183	0
	max.f32 	%f186, %f55, %f186;
	.loc	14	184	0
	max.f32 	%f185, %f56, %f185;
	.loc	14	185	0
	max.f32 	%f184, %f57, %f184;
	.loc	14	186	0
	max.f32 	%f183, %f58, %f183;
	.loc	14	187	0
	max.f32 	%f182, %f59, %f182;
	.loc	14	188	0
	max.f32 	%f181, %f60, %f181;
	.loc	14	189	0
	max.f32 	%f180, %f61, %f180;
	.loc	14	190	0
	max.f32 	%f179, %f62, %f179;
	.loc	14	191	0
	max.f32 	%f178, %f63, %f178;
	.loc	14	192	0
	max.f32 	%f177, %f64, %f177;
	.loc	14	193	0
	max.f32 	%f176, %f65, %f176;
	.loc	14	194	0
	max.f32 	%f175, %f66, %f175;
	.loc	14	195	0
	max.f32 	%f174, %f67, %f174;
	.loc	14	196	0
	max.f32 	%f173, %f68, %f173;
	.loc	14	197	0
	max.f32 	%f172, %f69, %f172;
	.loc	14	198	0
	max.f32 	%f171, %f70, %f171;
	.loc	14	199	0
	max.f32 	%f170, %f71, %f170;
	.loc	14	200	0
	max.f32 	%f169, %f72, %f169;
	.loc	14	201	0
	max.f32 	%f168, %f73, %f168;
	.loc	14	202	0
	max.f32 	%f167, %f74, %f167;
	.loc	14	203	0
	max.f32 	%f166, %f75, %f166;
	.loc	14	204	0
	max.f32 	%f165, %f76, %f165;
	.loc	14	205	0
	max.f32 	%f164, %f77, %f164;
	.loc	14	206	0
	max.f32 	%f163, %f78, %f163;
	.loc	14	207	0
	max.f32 	%f162, %f79, %f162;
	.loc	14	208	0
	max.f32 	%f161, %f80, %f161;
	.loc	14	209	0
	max.f32 	%f160, %f81, %f160;
	.loc	14	210	0
	max.f32 	%f159, %f82, %f159;
	.loc	14	211	0
	max.f32 	%f158, %f83, %f158;
	.loc	14	212	0
	max.f32 	%f157, %f84, %f157;
	.loc	14	213	0
	max.f32 	%f156, %f85, %f156;
	.loc	14	214	0
	max.f32 	%f155, %f86, %f155;
	.loc	14	215	0
	max.f32 	%f154, %f87, %f154;
	.loc	14	216	0
	max.f32 	%f153, %f88, %f153;
	.loc	14	217	0
	max.f32 	%f152, %f89, %f152;
	.loc	14	218	0
	max.f32 	%f151, %f90, %f151;
	.loc	14	219	0
	max.f32 	%f150, %f91, %f150;
	.loc	14	220	0
	max.f32 	%f149, %f92, %f149;
	.loc	14	221	0
	max.f32 	%f148, %f93, %f148;
	.loc	14	222	0
	max.f32 	%f147, %f94, %f147;
	.loc	14	223	0
	max.f32 	%f146, %f95, %f146;
	.loc	14	224	0
	max.f32 	%f145, %f96, %f145;
	.loc	14	225	0
	max.f32 	%f144, %f97, %f144;
	.loc	14	226	0
	max.f32 	%f143, %f98, %f143;
	.loc	14	227	0
	max.f32 	%f142, %f99, %f142;
	.loc	14	228	0
	max.f32 	%f141, %f100, %f141;
	.loc	14	229	0
	max.f32 	%f140, %f101, %f140;
	.loc	14	230	0
	max.f32 	%f139, %f102, %f139;
	.loc	14	231	0
	max.f32 	%f138, %f103, %f138;
	.loc	14	232	0
	max.f32 	%f137, %f104, %f137;
	.loc	14	233	0
	max.f32 	%f136, %f105, %f136;
	.loc	14	234	0
	max.f32 	%f135, %f106, %f135;
	.loc	14	235	0
	max.f32 	%f134, %f107, %f134;
	.loc	14	236	0
	max.f32 	%f133, %f108, %f133;
	.loc	14	237	0
	max.f32 	%f132, %f109, %f132;
	.loc	14	238	0
	max.f32 	%f131, %f110, %f131;
	.loc	14	239	0
	max.f32 	%f130, %f111, %f130;
	.loc	14	240	0
	max.f32 	%f129, %f112, %f129;
	.loc	14	241	0
	max.f32 	%f128, %f113, %f128;
	.loc	14	242	0
	max.f32 	%f127, %f114, %f127;
	.loc	14	243	0
	max.f32 	%f126, %f115, %f126;
	.loc	14	244	0
	max.f32 	%f125, %f116, %f125;
	.loc	14	245	0
	max.f32 	%f124, %f117, %f124;
	.loc	14	246	0
	max.f32 	%f123, %f118, %f123;
	.loc	14	247	0
	max.f32 	%f122, %f119, %f122;
	.loc	14	248	0
	max.f32 	%f121, %f120, %f121;
	add.s32 	%r12, %r12, 1;
	mov.u32 	%r13, 1000000;
	setp.ne.s32 	%p1, %r12, %r13;
	@%p1 bra 	$Lt_0_1794;
	.loc	14	278	0
	cvt.u32.u16 	%r14, %nctaid.x;
	.loc	14	22	0
	ld.param.s32 	%r4, [__cudaparm__Z15MultiplyVectorsPKfS0_Pfii_x];
	.loc	14	278	0
	mul.lo.u32 	%r15, %r4, %r14;
	mul.lo.u32 	%r16, %r15, %r6;
	ld.param.u64 	%rd9, [__cudaparm__Z15MultiplyVectorsPKfS0_Pfii_C];
	mul.lo.s32 	%r17, %r16, %r5;
	add.s32 	%r18, %r11, %r17;
	cvt.s64.s32 	%rd10, %r18;
	mul.wide.s32 	%rd11, %r18, 4;
	add.u64 	%rd12, %rd9, %rd11;
	st.global.f32 	[%rd12+0], %f220;
	.loc	14	279	0
	st.global.f32 	[%rd12+4], %f219;
	.loc	14	280	0
	st.global.f32 	[%rd12+8], %f218;
	.loc	14	281	0
	st.global.f32 	[%rd12+12], %f217;
	.loc	14	282	0
	st.global.f32 	[%rd12+16], %f216;
	.loc	14	283	0
	st.global.f32 	[%rd12+20], %f215;
	.loc	14	284	0
	st.global.f32 	[%rd12+24], %f214;
	.loc	14	285	0
	st.global.f32 	[%rd12+28], %f213;
	.loc	14	286	0
	st.global.f32 	[%rd12+32], %f212;
	.loc	14	287	0
	st.global.f32 	[%rd12+36], %f211;
	.loc	14	288	0
	add.s32 	%r19, %r5, 1;
	mul.lo.s32 	%r20, %r19, %r16;
	add.s32 	%r21, %r11, %r20;
	cvt.s64.s32 	%rd13, %r21;
	mul.wide.s32 	%rd14, %r21, 4;
	add.u64 	%rd15, %rd9, %rd14;
	st.global.f32 	[%rd15+0], %f210;
	.loc	14	289	0
	st.global.f32 	[%rd15+4], %f209;
	.loc	14	290	0
	st.global.f32 	[%rd15+8], %f208;
	.loc	14	291	0
	st.global.f32 	[%rd15+12], %f207;
	.loc	14	292	0
	st.global.f32 	[%rd15+16], %f206;
	.loc	14	293	0
	st.global.f32 	[%rd15+20], %f205;
	.loc	14	294	0
	st.global.f32 	[%rd15+24], %f204;
	.loc	14	295	0
	st.global.f32 	[%rd15+28], %f203;
	.loc	14	296	0
	st.global.f32 	[%rd15+32], %f202;
	.loc	14	297	0
	st.global.f32 	[%rd15+36], %f201;
	.loc	14	298	0
	add.s32 	%r22, %r5, 2;
	mul.lo.s32 	%r23, %r22, %r16;
	add.s32 	%r24, %r11, %r23;
	cvt.s64.s32 	%rd16, %r24;
	mul.wide.s32 	%rd17, %r24, 4;
	add.u64 	%rd18, %rd9, %rd17;
	st.global.f32 	[%rd18+0], %f200;
	.loc	14	299	0
	st.global.f32 	[%rd18+4], %f199;
	.loc	14	300	0
	st.global.f32 	[%rd18+8], %f198;
	.loc	14	301	0
	st.global.f32 	[%rd18+12], %f197;
	.loc	14	302	0
	st.global.f32 	[%rd18+16], %f196;
	.loc	14	303	0
	st.global.f32 	[%rd18+20], %f195;
	.loc	14	304	0
	st.global.f32 	[%rd18+24], %f194;
	.loc	14	305	0
	st.global.f32 	[%rd18+28], %f193;
	.loc	14	306	0
	st.global.f32 	[%rd18+32], %f192;
	.loc	14	307	0
	st.global.f32 	[%rd18+36], %f191;
	.loc	14	308	0
	add.s32 	%r25, %r5, 3;
	mul.lo.s32 	%r26, %r25, %r16;
	add.s32 	%r27, %r11, %r26;
	cvt.s64.s32 	%rd19, %r27;
	mul.wide.s32 	%rd20, %r27, 4;
	add.u64 	%rd21, %rd9, %rd20;
	st.global.f32 	[%rd21+0], %f190;
	.loc	14	309	0
	st.global.f32 	[%rd21+4], %f189;
	.loc	14	310	0
	st.global.f32 	[%rd21+8], %f188;
	.loc	14	311	0
	st.global.f32 	[%rd21+12], %f187;
	.loc	14	312	0
	st.global.f32 	[%rd21+16], %f186;
	.loc	14	313	0
	st.global.f32 	[%rd21+20], %f185;
	.loc	14	314	0
	st.global.f32 	[%rd21+24], %f184;
	.loc	14	315	0
	st.global.f32 	[%rd21+28], %f183;
	.loc	14	316	0
	st.global.f32 	[%rd21+32], %f182;
	.loc	14	317	0
	st.global.f32 	[%rd21+36], %f181;
	.loc	14	318	0
	add.s32 	%r28, %r5, 4;
	mul.lo.s32 	%r29, %r28, %r16;
	add.s32 	%r30, %r11, %r29;
	cvt.s64.s32 	%rd22, %r30;
	mul.wide.s32 	%rd23, %r30, 4;
	add.u64 	%rd24, %rd9, %rd23;
	st.global.f32 	[%rd24+0], %f180;
	.loc	14	319	0
	st.global.f32 	[%rd24+4], %f179;
	.loc	14	320	0
	st.global.f32 	[%rd24+8], %f178;
	.loc	14	321	0
	st.global.f32 	[%rd24+12], %f177;
	.loc	14	322	0
	st.global.f32 	[%rd24+16], %f176;
	.loc	14	323	0
	st.global.f32 	[%rd24+20], %f175;
	.loc	14	324	0
	st.global.f32 	[%rd24+24], %f174;
	.loc	14	325	0
	st.global.f32 	[%rd24+28], %f173;
	.loc	14	326	0
	st.global.f32 	[%rd24+32], %f172;
	.loc	14	327	0
	st.global.f32 	[%rd24+36], %f171;
	.loc	14	328	0
	add.s32 	%r31, %r5, 5;
	mul.lo.s32 	%r32, %r31, %r16;
	add.s32 	%r33, %r11, %r32;
	cvt.s64.s32 	%rd25, %r33;
	mul.wide.s32 	%rd26, %r33, 4;
	add.u64 	%rd27, %rd9, %rd26;
	st.global.f32 	[%rd27+0], %f170;
	.loc	14	329	0
	st.global.f32 	[%rd27+4], %f169;
	.loc	14	330	0
	st.global.f32 	[%rd27+8], %f168;
	.loc	14	331	0
	st.global.f32 	[%rd27+12], %f167;
	.loc	14	332	0
	st.global.f32 	[%rd27+16], %f166;
	.loc	14	333	0
	st.global.f32 	[%rd27+20], %f165;
	.loc	14	334	0
	st.global.f32 	[%rd27+24], %f164;
	.loc	14	335	0
	st.global.f32 	[%rd27+28], %f163;
	.loc	14	336	0
	st.global.f32 	[%rd27+32], %f162;
	.loc	14	337	0
	st.global.f32 	[%rd27+36], %f161;
	.loc	14	338	0
	add.s32 	%r34, %r5, 6;
	mul.lo.s32 	%r35, %r34, %r16;
	add.s32 	%r36, %r11, %r35;
	cvt.s64.s32 	%rd28, %r36;
	mul.wide.s32 	%rd29, %r36, 4;
	add.u64 	%rd30, %rd9, %rd29;
	st.global.f32 	[%rd30+0], %f160;
	.loc	14	339	0
	st.global.f32 	[%rd30+4], %f159;
	.loc	14	340	0
	st.global.f32 	[%rd30+8], %f158;
	.loc	14	341	0
	st.global.f32 	[%rd30+12], %f157;
	.loc	14	342	0
	st.global.f32 	[%rd30+16], %f156;
	.loc	14	343	0
	st.global.f32 	[%rd30+20], %f155;
	.loc	14	344	0
	st.global.f32 	[%rd30+24], %f154;
	.loc	14	345	0
	st.global.f32 	[%rd30+28], %f153;
	.loc	14	346	0
	st.global.f32 	[%rd30+32], %f152;
	.loc	14	347	0
	st.global.f32 	[%rd30+36], %f151;
	.loc	14	348	0
	add.s32 	%r37, %r5, 7;
	mul.lo.s32 	%r38, %r37, %r16;
	add.s32 	%r39, %r11, %r38;
	cvt.s64.s32 	%rd31, %r39;
	mul.wide.s32 	%rd32, %r39, 4;
	add.u64 	%rd33, %rd9, %rd32;
	st.global.f32 	[%rd33+0], %f150;
	.loc	14	349	0
	st.global.f32 	[%rd33+4], %f149;
	.loc	14	350	0
	st.global.f32 	[%rd33+8], %f148;
	.loc	14	351	0
	st.global.f32 	[%rd33+12], %f147;
	.loc	14	352	0
	st.global.f32 	[%rd33+16], %f146;
	.loc	14	353	0
	st.global.f32 	[%rd33+20], %f145;
	.loc	14	354	0
	st.global.f32 	[%rd33+24], %f144;
	.loc	14	355	0
	st.global.f32 	[%rd33+28], %f143;
	.loc	14	356	0
	st.global.f32 	[%rd33+32], %f142;
	.loc	14	357	0
	st.global.f32 	[%rd33+36], %f141;
	.loc	14	358	0
	add.s32 	%r40, %r5, 8;
	mul.lo.s32 	%r41, %r40, %r16;
	add.s32 	%r42, %r11, %r41;
	cvt.s64.s32 	%rd34, %r42;
	mul.wide.s32 	%rd35, %r42, 4;
	add.u64 	%rd36, %rd9, %rd35;
	st.global.f32 	[%rd36+0], %f140;
	.loc	14	359	0
	st.global.f32 	[%rd36+4], %f139;
	.loc	14	360	0
	st.global.f32 	[%rd36+8], %f138;
	.loc	14	361	0
	st.global.f32 	[%rd36+12], %f137;
	.loc	14	362	0
	st.global.f32 	[%rd36+16], %f136;
	.loc	14	363	0
	st.global.f32 	[%rd36+20], %f135;
	.loc	14	364	0
	st.global.f32 	[%rd36+24], %f134;
	.loc	14	365	0
	st.global.f32 	[%rd36+28], %f133;
	.loc	14	366	0
	st.global.f32 	[%rd36+32], %f132;
	.loc	14	367	0
	st.global.f32 	[%rd36+36], %f131;
	.loc	14	368	0
	add.s32 	%r43, %r5, 9;
	mul.lo.s32 	%r44, %r43, %r16;
	add.s32 	%r45, %r11, %r44;
	cvt.s64.s32 	%rd37, %r45;
	mul.wide.s32 	%rd38, %r45, 4;
	add.u64 	%rd39, %rd9, %rd38;
	st.global.f32 	[%rd39+0], %f130;
	.loc	14	369	0
	st.global.f32 	[%rd39+4], %f129;
	.loc	14	370	0
	st.global.f32 	[%rd39+8], %f128;
	.loc	14	371	0
	st.global.f32 	[%rd39+12], %f127;
	.loc	14	372	0
	st.global.f32 	[%rd39+16], %f126;
	.loc	14	373	0
	st.global.f32 	[%rd39+20], %f125;
	.loc	14	374	0
	st.global.f32 	[%rd39+24], %f124;
	.loc	14	375	0
	st.global.f32 	[%rd39+28], %f123;
	.loc	14	376	0
	st.global.f32 	[%rd39+32], %f122;
	.loc	14	377	0
	st.global.f32 	[%rd39+36], %f121;
	.loc	14	380	0
	exit;
$LDWend__Z15MultiplyVectorsPKfS0_Pfii:
	} // _Z15MultiplyVectorsPKfS0_Pfii



// ===== COMPILED SASS (sm_100) =====

	.target	sm_100

	.elftype	@"ET_EXEC"


//--------------------- .note.nv.tkinfo           --------------------------
	.section	.note.nv.tkinfo,"",@"SHT_NOTE"
	.sectionflags	@"SHF_NOTE_NV_TKINFO"
	.tkinfo
        /*0018*/ 	.word	0x00000002
        /*0030*/ 	.string	""
        /*0030*/ 	.string	"ptxas"
        /*0030*/ 	.string	"Cuda compilation tools, release 13.0, V13.0.88"
        /*0030*/ 	.string	"Build cuda_13.0.r13.0/compiler.36424714_0"
        /*0030*/ 	.string	"-arch sm_100 "



//--------------------- .note.nv.cuinfo           --------------------------
	.section	.note.nv.cuinfo,"",@"SHT_NOTE"
	.sectionflags	@"SHF_NOTE_NV_CUINFO"
        /*0018*/ 	.short	0x0002
        /*001a*/ 	.short	0x000a
        /*001c*/ 	.short	0x0082
	.zero		2


//--------------------- .nv.info                  --------------------------
	.section	.nv.info,"",@"SHT_CUDA_INFO"
	.align	4


	//----- nvinfo : EIATTR_REGCOUNT
	.align		4
        /*0000*/ 	.byte	0x04, 0x2f
        /*0002*/ 	.short	(.L_1 - .L_0)
	.align		4
.L_0:
        /*0004*/ 	.word	index@(_Z15MultiplyVectorsPKfS0_Pfii)
        /*0008*/ 	.word	0x000000d2


	//----- nvinfo : EIATTR_FRAME_SIZE
	.align		4
.L_1:
        /*000c*/ 	.byte	0x04, 0x11
        /*000e*/ 	.short	(.L_3 - .L_2)
	.align		4
.L_2:
        /*0010*/ 	.word	index@(_Z15MultiplyVectorsPKfS0_Pfii)
        /*0014*/ 	.word	0x00000000


	//----- nvinfo : EIATTR_MIN_STACK_SIZE
	.align		4
.L_3:
        /*0018*/ 	.byte	0x04, 0x12
        /*001a*/ 	.short	(.L_5 - .L_4)
	.align		4
.L_4:
        /*001c*/ 	.word	index@(_Z15MultiplyVectorsPKfS0_Pfii)
        /*0020*/ 	.word	0x00000000
.L_5:


//--------------------- .nv.compat                --------------------------
	.section	.nv.compat,"",@"SHT_CUDA_COMPAT_INFO"
	.align	4
        /*0000*/ 	.byte	0x02, 0x09, 0x00, 0x00, 0x02, 0x02, 0x01, 0x00, 0x02, 0x05, 0x05, 0x00, 0x03, 0x07, 0x01, 0x01
        /*0010*/ 	.byte	0x02, 0x03, 0x00, 0x00, 0x02, 0x06, 0x01, 0x00, 0x04, 0x0b, 0x08, 0x00, 0x09, 0x00, 0x00, 0x00
        /*0020*/ 	.byte	0x00, 0x00, 0x00, 0x00


//--------------------- .nv.info._Z15MultiplyVectorsPKfS0_Pfii --------------------------
	.section	.nv.info._Z15MultiplyVectorsPKfS0_Pfii,"",@"SHT_CUDA_INFO"
	.sectionflags	@""
	.align	4


	//----- nvinfo : EIATTR_CUDA_API_VERSION
	.align		4
        /*0000*/ 	.byte	0x04, 0x37
        /*0002*/ 	.short	(.L_7 - .L_6)
.L_6:
        /*0004*/ 	.word	0x00000082


	//----- nvinfo : EIATTR_KPARAM_INFO
	.align		4
.L_7:
        /*0008*/ 	.byte	0x04, 0x17
        /*000a*/ 	.short	(.L_9 - .L_8)
.L_8:
        /*000c*/ 	.word	0x00000000
        /*0010*/ 	.short	0x0004
        /*0012*/ 	.short	0x001c
        /*0014*/ 	.byte	0x00, 0xf0, 0x11, 0x00


	//----- nvinfo : EIATTR_KPARAM_INFO
	.align		4
.L_9:
        /*0018*/ 	.byte	0x04, 0x17
        /*001a*/ 	.short	(.L_11 - .L_10)
.L_10:
        /*001c*/ 	.word	0x00000000
        /*0020*/ 	.short	0x0003
        /*0022*/ 	.short	0x0018
        /*0024*/ 	.byte	0x00, 0xf0, 0x11, 0x00


	//----- nvinfo : EIATTR_KPARAM_INFO
	.align		4
.L_11:
        /*0028*/ 	.byte	0x04, 0x17
        /*002a*/ 	.short	(.L_13 - .L_12)
.L_12:
        /*002c*/ 	.word	0x00000000
        /*0030*/ 	.short	0x0002
        /*0032*/ 	.short	0x0010
        /*0034*/ 	.byte	0x00, 0xf0, 0x21, 0x00


	//----- nvinfo : EIATTR_KPARAM_INFO
	.align		4
.L_13:
        /*0038*/ 	.byte	0x04, 0x17
        /*003a*/ 	.short	(.L_15 - .L_14)
.L_14:
        /*003c*/ 	.word	0x00000000
        /*0040*/ 	.short	0x0001
        /*0042*/ 	.short	0x0008
        /*0044*/ 	.byte	0x00, 0xf0, 0x21, 0x00


	//----- nvinfo : EIATTR_KPARAM_INFO
	.align		4
.L_15:
        /*0048*/ 	.byte	0x04, 0x17
        /*004a*/ 	.short	(.L_17 - .L_16)
.L_16:
        /*004c*/ 	.word	0x00000000
        /*0050*/ 	.short	0x0000
        /*0052*/ 	.short	0x0000
        /*0054*/ 	.byte	0x00, 0xf0, 0x21, 0x00


	//----- nvinfo : EIATTR_SPARSE_MMA_MASK
	.align		4
.L_17:
        /*0058*/ 	.byte	0x03, 0x50
        /*005a*/ 	.short	0x0000


	//----- nvinfo : EIATTR_MAXREG_COUNT
	.align		4
        /*005c*/ 	.byte	0x03, 0x1b
        /*005e*/ 	.short	0x00ff


	//----- nvinfo : EIATTR_MERCURY_ISA_VERSION
	.align		4
        /*0060*/ 	.byte	0x03, 0x5f
        /*0062*/ 	.short	0x0101


	//----- nvinfo : EIATTR_VRC_CTA_INIT_COUNT
	.align		4
        /*0064*/ 	.byte	0x02, 0x4a
	.zero		1
	.zero		1


	//----- nvinfo : EIATTR_EXIT_INSTR_OFFSETS
	.align		4
        /*0068*/ 	.byte	0x04, 0x1c
        /*006a*/ 	.short	(.L_19 - .L_18)


	//   ....[0]....
.L_18:
        /*006c*/ 	.word	0x00001b20


	//----- nvinfo : EIATTR_CBANK_PARAM_SIZE
	.align		4
.L_19:
        /*0070*/ 	.byte	0x03, 0x19
        /*0072*/ 	.short	0x0020


	//----- nvinfo : EIATTR_PARAM_CBANK
	.align		4
        /*0074*/ 	.byte	0x04, 0x0a
        /*0076*/ 	.short	(.L_21 - .L_20)
	.align		4
.L_20:
        /*0078*/ 	.word	index@(.nv.constant0._Z15MultiplyVectorsPKfS0_Pfii)
        /*007c*/ 	.short	0x0380
        /*007e*/ 	.short	0x0020


	//----- nvinfo : EIATTR_SW_WAR
	.align		4
.L_21:
        /*0080*/ 	.byte	0x04, 0x36
        /*0082*/ 	.short	(.L_23 - .L_22)
.L_22:
        /*0084*/ 	.word	0x00000008
.L_23:


//--------------------- .nv.callgraph             --------------------------
	.section	.nv.callgraph,"",@"SHT_CUDA_CALLGRAPH"
	.align	4
	.sectionentsize	8
	.align		4
        /*0000*/ 	.word	0x00000000
	.align		4
        /*0004*/ 	.word	0xffffffff
	.align		4
        /*0008*/ 	.word	0x00000000
	.align		4
        /*000c*/ 	.word	0xfffffffe
	.align		4
        /*0010*/ 	.word	0x00000000
	.align		4
        /*0014*/ 	.word	0xfffffffd
	.align		4
        /*0018*/ 	.word	0x00000000
	.align		4
        /*001c*/ 	.word	0xfffffffc


//--------------------- .text._Z15MultiplyVectorsPKfS0_Pfii --------------------------
	.section	.text._Z15MultiplyVectorsPKfS0_Pfii,"ax",@progbits
	.align	128
.text._Z15MultiplyVectorsPKfS0_Pfii:
        .type           _Z15MultiplyVectorsPKfS0_Pfii,@function
        .size           _Z15MultiplyVectorsPKfS0_Pfii,(.L_x_2 - _Z15MultiplyVectorsPKfS0_Pfii)
        .other          _Z15MultiplyVectorsPKfS0_Pfii,@"STO_CUDA_ENTRY STV_DEFAULT"
_Z15MultiplyVectorsPKfS0_Pfii:
[----:B------:R-:W-:Y:S01]  /*0000*/  LDC R1, c[0x0][0x37c] ;  /* 0x0000df00ff017b82 */ /* 0x000fe20000000800 */
[----:B------:R-:W0:Y:S01]  /*0010*/  S2R R9, SR_TID.X ;  /* 0x0000000000097919 */ /* 0x000e220000002100 */
[----:B------:R-:W1:Y:S06]  /*0020*/  LDCU UR4, c[0x0][0x364] ;  /* 0x00006c80ff0477ac */ /* 0x000e6c0008000800 */
[----:B------:R-:W2:Y:S01]  /*0030*/  LDC R18, c[0x0][0x374] ;  /* 0x0000dd00ff127b82 */ /* 0x000ea20000000800 */
[----:B------:R-:W3:Y:S01]  /*0040*/  S2R R0, SR_TID.Y ;  /* 0x0000000000007919 */ /* 0x000ee20000002200 */
[----:B------:R-:W4:Y:S01]  /*0050*/  LDCU UR5, c[0x0][0x398] ;  /* 0x00007300ff0577ac */ /* 0x000f220008000800 */
[----:B------:R-:W5:Y:S01]  /*0060*/  S2R R7, SR_CTAID.X ;  /* 0x0000000000077919 */ /* 0x000f620000002500 */
[----:B------:R-:W4:Y:S04]  /*0070*/  LDCU.64 UR6, c[0x0][0x358] ;  /* 0x00006b00ff0677ac */ /* 0x000f280008000a00 */
[----:B------:R-:W4:Y:S01]  /*0080*/  LDC.64 R2, c[0x0][0x380] ;  /* 0x0000e000ff027b82 */ /* 0x000f220000000a00 */
[----:B------:R-:W5:Y:S07]  /*0090*/  S2R R8, SR_CTAID.Y ;  /* 0x0000000000087919 */ /* 0x000f6e0000002600 */
[----:B------:R-:W4:Y:S01]  /*00a0*/  LDC.64 R4, c[0x0][0x388] ;  /* 0x0000e200ff047b82 */ /* 0x000f220000000a00 */
[----:B-1----:R-:W-:Y:S01]  /*00b0*/  ULOP3.LUT UR4, UR4, 0xffff, URZ, 0xc0, !UPT ;  /* 0x0000ffff04047892 */ /* 0x002fe2000f8ec0ff */
[----:B--2---:R-:W-:-:S02]  /*00c0*/  LOP3.LUT R18, R18, 0xffff, RZ, 0xc0, !PT ;  /* 0x0000ffff12127812 */ /* 0x004fc400078ec0ff */
[----:B0-----:R-:W-:Y:S02]  /*00d0*/  LOP3.LUT R9, R9, 0xffff, RZ, 0xc0, !PT ;  /* 0x0000ffff09097812 */ /* 0x001fe400078ec0ff */
[----:B---3--:R-:W-:Y:S02]  /*00e0*/  LOP3.LUT R0, R0, 0xffff, RZ, 0xc0, !PT ;  /* 0x0000ffff00007812 */ /* 0x008fe400078ec0ff */
[----:B-----5:R-:W-:-:S03]  /*00f0*/  LOP3.LUT R7, R7, 0xffff, RZ, 0xc0, !PT ;  /* 0x0000ffff07077812 */ /* 0x020fc600078ec0ff */
[----:B------:R-:W-:Y:S01]  /*0100*/  IMAD R6, R9, UR4, R0 ;  /* 0x0000000409067c24 */ /* 0x000fe2000f8e0200 */
[----:B------:R-:W-:-:S05]  /*0110*/  LOP3.LUT R8, R8, 0xffff, RZ, 0xc0, !PT ;  /* 0x0000ffff08087812 */ /* 0x000fca00078ec0ff */
[----:B------:R-:W-:Y:S02]  /*0120*/  IMAD R19, R18, R7, R8 ;  /* 0x0000000712137224 */ /* 0x000fe400078e0208 */
[----:B----4-:R-:W-:Y:S02]  /*0130*/  IMAD R7, R6, UR5, RZ ;  /* 0x0000000506077c24 */ /* 0x010fe4000f8e02ff */
[----:B------:R-:W-:Y:S02]  /*0140*/  IMAD R0, R19, UR5, RZ ;  /* 0x0000000513007c24 */ /* 0x000fe4000f8e02ff */
[----:B------:R-:W-:-:S04]  /*0150*/  IMAD.WIDE R2, R7, 0x4, R2 ;  /* 0x0000000407027825 */ /* 0x000fc800078e0202 */
[----:B------:R-:W-:Y:S01]  /*0160*/  IMAD.WIDE R4, R0, 0x4, R4 ;  /* 0x0000000400047825 */ /* 0x000fe200078e0204 */
[----:B------:R-:W2:Y:S04]  /*0170*/  LDG.E R8, desc[UR6][R2.64] ;  /* 0x0000000602087981 */ /* 0x000ea8000c1e1900 */
[----:B------:R-:W2:Y:S04]  /*0180*/  LDG.E R20, desc[UR6][R4.64] ;  /* 0x0000000604147981 */ /* 0x000ea8000c1e1900 */
[----:B------:R-:W3:Y:S04]  /*0190*/  LDG.E R9, desc[UR6][R2.64+0x4] ;  /* 0x0000040602097981 */ /* 0x000ee8000c1e1900 */
[----:B------:R-:W4:Y:S04]  /*01a0*/  LDG.E R10, desc[UR6][R2.64+0x8] ;  /* 0x00000806020a7981 */ /* 0x000f28000c1e1900 */
[----:B------:R-:W5:Y:S04]  /*01b0*/  LDG.E R11, desc[UR6][R2.64+0xc] ;  /* 0x00000c06020b7981 */ /* 0x000f68000c1e1900 */
        /* <DEDUP_REMOVED lines=14> */
[----:B------:R0:W5:Y:S01]  /*02a0*/  LDG.E R29, desc[UR6][R4.64+0x24] ;  /* 0x00002406041d7981 */ /* 0x000162000c1e1900 */
[----:B------:R-:W-:Y:S01]  /*02b0*/  IMAD.MOV.U32 R107, RZ, RZ, RZ ;  /* 0x000000ffff6b7224 */ /* 0x000fe200078e00ff */
[----:B------:R-:W-:-:S02]  /*02c0*/  CS2R R108, SRZ ;  /* 0x00000000006c7805 */ /* 0x000fc4000001ff00 */
[----:B------:R-:W-:Y:S02]  /*02d0*/  CS2R R110, SRZ ;  /* 0x00000000006e7805 */ /* 0x000fe4000001ff00 */
[----:B------:R-:W-:Y:S02]  /*02e0*/  CS2R R112, SRZ ;  /* 0x0000000000707805 */ /* 0x000fe4000001ff00 */
[----:B------:R-:W-:Y:S02]  /*02f0*/  CS2R R114, SRZ ;  /* 0x0000000000727805 */ /* 0x000fe4000001ff00 */
[----:B------:R-:W-:Y:S02]  /*0300*/  CS2R R116, SRZ ;  /* 0x0000000000747805 */ /* 0x000fe4000001ff00 */
[----:B------:R-:W-:Y:S02]  /*0310*/  CS2R R118, SRZ ;  /* 0x0000000000767805 */ /* 0x000fe4000001ff00 */
        /* <DEDUP_REMOVED lines=41> */
[----:B------:R-:W-:Y:S01]  /*05b0*/  CS2R R202, SRZ ;  /* 0x0000000000ca7805 */ /* 0x000fe2000001ff00 */
[----:B------:R-:W-:Y:S02]  /*05c0*/  IMAD.MOV.U32 R205, RZ, RZ, RZ ;  /* 0x000000ffffcd7224 */ /* 0x000fe400078e00ff */
[----:B------:R-:W-:Y:S01]  /*05d0*/  IMAD.MOV.U32 R207, RZ, RZ, RZ ;  /* 0x000000ffffcf7224 */ /* 0x000fe200078e00ff */
[----:B------:R-:W-:Y:S01]  /*05e0*/  UMOV UR4, URZ ;  /* 0x000000ff00047c82 */ /* 0x000fe20008000000 */
[--C-:B--2---:R-:W-:Y:S01]  /*05f0*/  FADD.FTZ R30, R8, R20.reuse ;  /* 0x00000014081e7221 */ /* 0x104fe20000010000 */
[--C-:B---3--:R-:W-:Y:S01]  /*0600*/  FADD.FTZ R31, R9, R20.reuse ;  /* 0x00000014091f7221 */ /* 0x108fe20000010000 */
[--C-:B----4-:R-:W-:Y:S01]  /*0610*/  FADD.FTZ R36, R10, R20.reuse ;  /* 0x000000140a247221 */ /* 0x110fe20000010000 */
[--C-:B-----5:R-:W-:Y:S01]  /*0620*/  FADD.FTZ R45, R11, R20.reuse ;  /* 0x000000140b2d7221 */ /* 0x120fe20000010000 */
[--C-:B------:R-:W-:Y:S01]  /*0630*/  FADD.FTZ R54, R12, R20.reuse ;  /* 0x000000140c367221 */ /* 0x100fe20000010000 */
[--C-:B------:R-:W-:Y:S01]  /*0640*/  FADD.FTZ R63, R13, R20.reuse ;  /* 0x000000140d3f7221 */ /* 0x100fe20000010000 */
[--C-:B------:R-:W-:Y:S01]  /*0650*/  FADD.FTZ R72, R14, R20.reuse ;  /* 0x000000140e487221 */ /* 0x100fe20000010000 */
[--C-:B------:R-:W-:Y:S01]  /*0660*/  FADD.FTZ R81, R15, R20.reuse ;  /* 0x000000140f517221 */ /* 0x100fe20000010000 */
[--C-:B------:R-:W-:Y:S01]  /*0670*/  FADD.FTZ R90, R16, R20.reuse ;  /* 0x00000014105a7221 */ /* 0x100fe20000010000 */
[----:B------:R-:W-:Y:S01]  /*0680*/  FADD.FTZ R99, R17, R20 ;  /* 0x0000001411637221 */ /* 0x000fe20000010000 */
[--C-:B0-----:R-:W-:Y:S01]  /*0690*/  FADD.FTZ R5, R8, R24.reuse ;  /* 0x0000001808057221 */ /* 0x101fe20000010000 */
[--C-:B------:R-:W-:Y:S01]  /*06a0*/  FADD.FTZ R35, R9, R24.reuse ;  /* 0x0000001809237221 */ /* 0x100fe20000010000 */
[--C-:B------:R-:W-:Y:S01]  /*06b0*/  FADD.FTZ R40, R10, R24.reuse ;  /* 0x000000180a287221 */ /* 0x100fe20000010000 */
[--C-:B------:R-:W-:Y:S01]  /*06c0*/  FADD.FTZ R49, R11, R24.reuse ;  /* 0x000000180b317221 */ /* 0x100fe20000010000 */
[--C-:B------:R-:W-:Y:S01]  /*06d0*/  FADD.FTZ R58, R12, R24.reuse ;  /* 0x000000180c3a7221 */ /* 0x100fe20000010000 */
[--C-:B------:R-:W-:Y:S01]  /*06e0*/  FADD.FTZ R67, R13, R24.reuse ;  /* 0x000000180d437221 */ /* 0x100fe20000010000 */
[--C-:B------:R-:W-:Y:S01]  /*06f0*/  FADD.FTZ R76, R14, R24.reuse ;  /* 0x000000180e4c7221 */ /* 0x100fe20000010000 */
[--C-:B------:R-:W-:Y:S01]  /*0700*/  FADD.FTZ R85, R15, R24.reuse ;  /* 0x000000180f557221 */ /* 0x100fe20000010000 */
[--C-:B------:R-:W-:Y:S01]  /*0710*/  FADD.FTZ R94, R16, R24.reuse ;  /* 0x00000018105e7221 */ /* 0x100fe20000010000 */
[----:B------:R-:W-:Y:S01]  /*0720*/  FADD.FTZ R103, R17, R24 ;  /* 0x0000001811677221 */ /* 0x000fe20000010000 */
        /* <DEDUP_REMOVED lines=80> */
[----:B------:R-:W-:-:S07]  /*0c30*/  IMAD.MOV.U32 R29, RZ, RZ, RZ ;  /* 0x000000ffff1d7224 */ /* 0x000fce00078e00ff */
.L_x_0:
[----:B------:R-:W-:Y:S01]  /*0c40*/  UIADD3 UR4, UPT, UPT, UR4, 0x1, URZ ;  /* 0x0000000104047890 */ /* 0x000fe2000fffe0ff */
[----:B------:R-:W-:Y:S02]  /*0c50*/  FMNMX.FTZ R207, R30, R207, !PT ;  /* 0x000000cf1ecf7209 */ /* 0x000fe40007810000 */
[----:B------:R-:W-:Y:S01]  /*0c60*/  FMNMX.FTZ R205, R2, R205, !PT ;  /* 0x000000cd02cd7209 */ /* 0x000fe20007810000 */
[----:B------:R-:W-:Y:S01]  /*0c70*/  UISETP.NE.AND UP0, UPT, UR4, 0xf4240, UPT ;  /* 0x000f42400400788c */ /* 0x000fe2000bf05270 */
[----:B------:R-:W-:Y:S02]  /*0c80*/  FMNMX.FTZ R202, R3, R202, !PT ;  /* 0x000000ca03ca7209 */ /* 0x000fe40007810000 */
[----:B------:R-:W-:Y:S02]  /*0c90*/  FMNMX.FTZ R203, R4, R203, !PT ;  /* 0x000000cb04cb7209 */ /* 0x000fe40007810000 */
[----:B------:R-:W-:Y:S02]  /*0ca0*/  FMNMX.FTZ R200, R5, R200, !PT ;  /* 0x000000c805c87209 */ /* 0x000fe40007810000 */
[----:B------:R-:W-:-:S02]  /*0cb0*/  FMNMX.FTZ R201, R20, R201, !PT ;  /* 0x000000c914c97209 */ /* 0x000fc40007810000 */
[----:B------:R-:W-:Y:S02]  /*0cc0*/  FMNMX.FTZ R198, R21, R198, !PT ;  /* 0x000000c615c67209 */ /* 0x000fe40007810000 */
[----:B------:R-:W-:Y:S02]  /*0cd0*/  FMNMX.FTZ R199, R22, R199, !PT ;  /* 0x000000c716c77209 */ /* 0x000fe40007810000 */
        /* <DEDUP_REMOVED lines=91> */
[----:B------:R-:W-:Y:S01]  /*1290*/  FMNMX.FTZ R29, R17, R29, !PT ;  /* 0x0000001d111d7209 */ /* 0x000fe20007810000 */
[----:B------:R-:W-:Y:S06]  /*12a0*/  BRA.U UP0, `(.L_x_0) ;  /* 0xfffffff900647547 */ /* 0x000fec000b83ffff */
[----:B------:R-:W0:Y:S01]  /*12b0*/  LDCU UR4, c[0x0][0x370] ;  /* 0x00006e00ff0477ac */ /* 0x000e220008000800 */
[----:B------:R-:W1:Y:S01]  /*12c0*/  LDC.64 R2, c[0x0][0x390] ;  /* 0x0000e400ff027b82 */ /* 0x000e620000000a00 */
[C---:B------:R-:W-:Y:S02]  /*12d0*/  VIADD R4, R7.reuse, 0x1 ;  /* 0x0000000107047836 */ /* 0x040fe40000000000 */
[C---:B------:R-:W-:Y:S02]  /*12e0*/  VIADD R8, R7.reuse, 0x3 ;  /* 0x0000000307087836 */ /* 0x040fe40000000000 */
[C---:B------:R-:W-:Y:S02]  /*12f0*/  VIADD R10, R7.reuse, 0x4 ;  /* 0x00000004070a7836 */ /* 0x040fe40000000000 */
[C---:B------:R-:W-:Y:S02]  /*1300*/  VIADD R12, R7.reuse, 0x5 ;  /* 0x00000005070c7836 */ /* 0x040fe40000000000 */
[----:B------:R-:W-:-:S02]  /*1310*/  VIADD R14, R7, 0x6 ;  /* 0x00000006070e7836 */ /* 0x000fc40000000000 */
[C---:B------:R-:W-:Y:S02]  /*1320*/  VIADD R16, R7.reuse, 0x7 ;  /* 0x0000000707107836 */ /* 0x040fe40000000000 */
[----:B------:R-:W-:Y:S01]  /*1330*/  VIADD R20, R7, 0x9 ;  /* 0x0000000907147836 */ /* 0x000fe20000000000 */
[----:B0-----:R-:W-:-:S04]  /*1340*/  ULOP3.LUT UR4, UR4, 0xffff, URZ, 0xc0, !UPT ;  /* 0x0000ffff04047892 */ /* 0x001fc8000f8ec0ff */
[----:B------:R-:W-:-:S06]  /*1350*/  UIMAD UR4, UR4, UR5, URZ ;  /* 0x00000005040472a4 */ /* 0x000fcc000f8e02ff */
[----:B------:R-:W-:Y:S02]  /*1360*/  IMAD R5, R18, UR4, RZ ;  /* 0x0000000412057c24 */ /* 0x000fe4000f8e02ff */
[C---:B------:R-:W-:Y:S02]  /*1370*/  VIADD R18, R7.reuse, 0x8 ;  /* 0x0000000807127836 */ /* 0x040fe40000000000 */
[----:B------:R-:W-:Y:S02]  /*1380*/  IMAD R22, R6, R5, R19 ;  /* 0x0000000506167224 */ /* 0x000fe400078e0213 */
[----:B------:R-:W-:Y:S02]  /*1390*/  VIADD R6, R7, 0x2 ;  /* 0x0000000207067836 */ /* 0x000fe40000000000 */
[C-C-:B------:R-:W-:Y:S02]  /*13a0*/  IMAD R7, R5.reuse, R4, R0.reuse ;  /* 0x0000000405077224 */ /* 0x140fe400078e0200 */
[----:B------:R-:W-:-:S02]  /*13b0*/  IMAD R9, R5, R6, R0 ;  /* 0x0000000605097224 */ /* 0x000fc400078e0200 */
[C-C-:B------:R-:W-:Y:S02]  /*13c0*/  IMAD R11, R5.reuse, R8, R0.reuse ;  /* 0x00000008050b7224 */ /* 0x140fe400078e0200 */
[C-C-:B------:R-:W-:Y:S02]  /*13d0*/  IMAD R13, R5.reuse, R10, R0.reuse ;  /* 0x0000000a050d7224 */ /* 0x140fe400078e0200 */
[C-C-:B------:R-:W-:Y:S02]  /*13e0*/  IMAD R15, R5.reuse, R12, R0.reuse ;  /* 0x0000000c050f7224 */ /* 0x140fe400078e0200 */
[C-C-:B------:R-:W-:Y:S02]  /*13f0*/  IMAD R17, R5.reuse, R14, R0.reuse ;  /* 0x0000000e05117224 */ /* 0x140fe400078e0200 */
[C-C-:B------:R-:W-:Y:S02]  /*1400*/  IMAD R19, R5.reuse, R16, R0.reuse ;  /* 0x0000001005137224 */ /* 0x140fe400078e0200 */
[----:B------:R-:W-:-:S02]  /*1410*/  IMAD R21, R5, R18, R0 ;  /* 0x0000001205157224 */ /* 0x000fc400078e0200 */
[----:B------:R-:W-:Y:S02]  /*1420*/  IMAD R23, R5, R20, R0 ;  /* 0x0000001405177224 */ /* 0x000fe400078e0200 */
[----:B------:R-:W-:Y:S02]  /*1430*/  IMAD R5, R22, UR5, RZ ;  /* 0x0000000516057c24 */ /* 0x000fe4000f8e02ff */
[----:B-1----:R-:W-:-:S04]  /*1440*/  IMAD.WIDE R6, R7, 0x4, R2 ;  /* 0x0000000407067825 */ /* 0x002fc800078e0202 */
[----:B------:R-:W-:-:S04]  /*1450*/  IMAD.WIDE R4, R5, 0x4, R2 ;  /* 0x0000000405047825 */ /* 0x000fc800078e0202 */
[--C-:B------:R-:W-:Y:S01]  /*1460*/  IMAD.WIDE R8, R9, 0x4, R2.reuse ;  /* 0x0000000409087825 */ /* 0x100fe200078e0202 */
[----:B------:R-:W-:Y:S03]  /*1470*/  STG.E desc[UR6][R4.64], R207 ;  /* 0x000000cf04007986 */ /* 0x000fe6000c101906 */
        /* <DEDUP_REMOVED lines=12> */
[----:B------:R-:W-:Y:S01]  /*1540*/  IMAD.WIDE R2, R23, 0x4, R2 ;  /* 0x0000000417027825 */ /* 0x000fe200078e0202 */
[----:B------:R-:W-:Y:S04]  /*1550*/  STG.E desc[UR6][R4.64+0x1c], R199 ;  /* 0x00001cc704007986 */ /* 0x000fe8000c101906 */
        /* <DEDUP_REMOVED lines=91> */
[----:B------:R-:W-:Y:S01]  /*1b10*/  STG.E desc[UR6][R2.64+0x24], R29 ;  /* 0x0000241d02007986 */ /* 0x000fe2000c101906 */
[----:B------:R-:W-:Y:S05]  /*1b20*/  EXIT ;  /* 0x000000000000794d */ /* 0x000fea0003800000 */
.L_x_1:
[----:B------:R-:W-:-:S00]  /*1b30*/  BRA `(.L_x_1) ;  /* 0xfffffffc00fc7947 */ /* 0x000fc0000383ffff */
[----:B------:R-:W-:-:S00]  /*1b40*/  NOP ;  /* 0x0000000000007918 */ /* 0x000fc00000000000 */
        /* <DEDUP_REMOVED lines=11> */
.L_x_2:


//--------------------- .nv.shared.reserved.0     --------------------------
	.section	.nv.shared.reserved.0,"aw",@nobits
	.weak		__nv_reservedSMEM_offset_0_alias
	.size		__nv_reservedSMEM_offset_0_alias, 0, 64
	.other		__nv_reservedSMEM_offset_0_alias,@"STO_CUDA_RESERVED_SHARED STV_DEFAULT"
__nv_reservedSMEM_offset_0_alias:
	.zero		0
	.zero		64


//--------------------- .nv.constant0._Z15MultiplyVectorsPKfS0_Pfii --------------------------
	.section	.nv.constant0._Z15MultiplyVectorsPKfS0_Pfii,"a",@progbits
	.sectionflags	@""
	.align	4
.nv.constant0._Z15MultiplyVectorsPKfS0_Pfii:
	.zero		928


//--------------------- SYMBOLS --------------------------

	.type		.nv.reservedSmem.offset0,@object
	.size		.nv.reservedSmem.offset0,0x4
